	.headerflags	@"EF_CUDA_TEXMODE_UNIFIED EF_CUDA_64BIT_ADDRESS EF_CUDA_ACCELERATORS EF_CUDA_SM90 EF_CUDA_VIRTUAL_SM(EF_CUDA_SM90)"
	.elftype	@"ET_EXEC"


//--------------------- .nv.info                  --------------------------
	.section	.nv.info,"",@"SHT_CUDA_INFO"
	.align	4


	//----- nvinfo : EIATTR_REGCOUNT
	.align		4
        /*0000*/ 	.byte	0x04, 0x2f
        /*0002*/ 	.short	(.L_3 - .L_2)
	.align		4
.L_2:
        /*0004*/ 	.word	index@(triton_poi_fused__native_batch_norm_legit_no_training_mean_relu_28)
        /*0008*/ 	.word	0x00000012


	//----- nvinfo : EIATTR_MIN_STACK_SIZE
	.align		4
.L_3:
        /*000c*/ 	.byte	0x04, 0x12
        /*000e*/ 	.short	(.L_5 - .L_4)
	.align		4
.L_4:
        /*0010*/ 	.word	index@(triton_poi_fused__native_batch_norm_legit_no_training_mean_relu_28)
        /*0014*/ 	.word	0x00000000


	//----- nvinfo : EIATTR_FRAME_SIZE
	.align		4
.L_5:
        /*0018*/ 	.byte	0x04, 0x11
        /*001a*/ 	.short	(.L_7 - .L_6)
	.align		4
.L_6:
        /*001c*/ 	.word	index@(triton_poi_fused__native_batch_norm_legit_no_training_mean_relu_28)
        /*0020*/ 	.word	0x00000000


	//----- nvinfo : EIATTR_MIN_STACK_SIZE
	.align		4
.L_7:
        /*0024*/ 	.byte	0x04, 0x12
        /*0026*/ 	.short	(.L_9 - .L_8)
	.align		4
.L_8:
        /*0028*/ 	.word	index@(triton_poi_fused__native_batch_norm_legit_no_training_mean_relu_28)
        /*002c*/ 	.word	0x00000000
.L_9:


//--------------------- .nv.info.triton_poi_fused__native_batch_norm_legit_no_training_mean_relu_28 --------------------------
	.section	.nv.info.triton_poi_fused__native_batch_norm_legit_no_training_mean_relu_28,"",@"SHT_CUDA_INFO"
	.sectionflags	@""
	.align	4


	//----- nvinfo : EIATTR_CUDA_API_VERSION
	.align		4
        /*0000*/ 	.byte	0x04, 0x37
        /*0002*/ 	.short	(.L_11 - .L_10)
.L_10:
        /*0004*/ 	.word	0x0000007c


	//----- nvinfo : EIATTR_KPARAM_INFO
	.align		4
.L_11:
        /*0008*/ 	.byte	0x04, 0x17
        /*000a*/ 	.short	(.L_13 - .L_12)
.L_12:
        /*000c*/ 	.word	0x00000000
        /*0010*/ 	.short	0x0006
        /*0012*/ 	.short	0x0030
        /*0014*/ 	.byte	0x00, 0xf0, 0x11, 0x00


	//----- nvinfo : EIATTR_KPARAM_INFO
	.align		4
.L_13:
        /*0018*/ 	.byte	0x04, 0x17
        /*001a*/ 	.short	(.L_15 - .L_14)
.L_14:
        /*001c*/ 	.word	0x00000000
        /*0020*/ 	.short	0x0005
        /*0022*/ 	.short	0x0028
        /*0024*/ 	.byte	0x00, 0xf4, 0x21, 0x00


	//----- nvinfo : EIATTR_KPARAM_INFO
	.align		4
.L_15:
        /*0028*/ 	.byte	0x04, 0x17
        /*002a*/ 	.short	(.L_17 - .L_16)
.L_16:
        /*002c*/ 	.word	0x00000000
        /*0030*/ 	.short	0x0004
        /*0032*/ 	.short	0x0020
        /*0034*/ 	.byte	0x00, 0xf4, 0x21, 0x00


	//----- nvinfo : EIATTR_KPARAM_INFO
	.align		4
.L_17:
        /*0038*/ 	.byte	0x04, 0x17
        /*003a*/ 	.short	(.L_19 - .L_18)
.L_18:
        /*003c*/ 	.word	0x00000000
        /*0040*/ 	.short	0x0003
        /*0042*/ 	.short	0x0018
        /*0044*/ 	.byte	0x00, 0xf4, 0x21, 0x00


	//----- nvinfo : EIATTR_KPARAM_INFO
	.align		4
.L_19:
        /*0048*/ 	.byte	0x04, 0x17
        /*004a*/ 	.short	(.L_21 - .L_20)
.L_20:
        /*004c*/ 	.word	0x00000000
        /*0050*/ 	.short	0x0002
        /*0052*/ 	.short	0x0010
        /*0054*/ 	.byte	0x00, 0xf4, 0x21, 0x00


	//----- nvinfo : EIATTR_KPARAM_INFO
	.align		4
.L_21:
        /*0058*/ 	.byte	0x04, 0x17
        /*005a*/ 	.short	(.L_23 - .L_22)
.L_22:
        /*005c*/ 	.word	0x00000000
        /*0060*/ 	.short	0x0001
        /*0062*/ 	.short	0x0008
        /*0064*/ 	.byte	0x00, 0xf4, 0x21, 0x00


	//----- nvinfo : EIATTR_KPARAM_INFO
	.align		4
.L_23:
        /*0068*/ 	.byte	0x04, 0x17
        /*006a*/ 	.short	(.L_25 - .L_24)
.L_24:
        /*006c*/ 	.word	0x00000000
        /*0070*/ 	.short	0x0000
        /*0072*/ 	.short	0x0000
        /*0074*/ 	.byte	0x00, 0xf4, 0x21, 0x00


	//----- nvinfo : EIATTR_SPARSE_MMA_MASK
	.align		4
.L_25:
        /*0078*/ 	.byte	0x03, 0x50
        /*007a*/ 	.short	0x0000


	//----- nvinfo : EIATTR_MAXREG_COUNT
	.align		4
        /*007c*/ 	.byte	0x03, 0x1b
        /*007e*/ 	.short	0x00ff


	//----- nvinfo : EIATTR_EXIT_INSTR_OFFSETS
	.align		4
        /*0080*/ 	.byte	0x04, 0x1c
        /*0082*/ 	.short	(.L_27 - .L_26)


	//   ....[0]....
.L_26:
        /*0084*/ 	.word	0x000003d0


	//----- nvinfo : EIATTR_REQNTID
	.align		4
.L_27:
        /*0088*/ 	.byte	0x04, 0x10
        /*008a*/ 	.short	(.L_29 - .L_28)
.L_28:
        /*008c*/ 	.word	0x00000080
        /*0090*/ 	.word	0x00000001
        /*0094*/ 	.word	0x00000001


	//----- nvinfo : EIATTR_CBANK_PARAM_SIZE
	.align		4
.L_29:
        /*0098*/ 	.byte	0x03, 0x19
        /*009a*/ 	.short	0x0034


	//----- nvinfo : EIATTR_PARAM_CBANK
	.align		4
        /*009c*/ 	.byte	0x04, 0x0a
        /*009e*/ 	.short	(.L_31 - .L_30)
	.align		4
.L_30:
        /*00a0*/ 	.word	index@(.nv.constant0.triton_poi_fused__native_batch_norm_legit_no_training_mean_relu_28)
        /*00a4*/ 	.short	0x0210
        /*00a6*/ 	.short	0x0034


	//----- nvinfo : EIATTR_SW_WAR
	.align		4
.L_31:
        /*00a8*/ 	.byte	0x04, 0x36
        /*00aa*/ 	.short	(.L_33 - .L_32)
.L_32:
        /*00ac*/ 	.word	0x00000008
.L_33:


//--------------------- .nv.callgraph             --------------------------
	.section	.nv.callgraph,"",@"SHT_CUDA_CALLGRAPH"
	.align	4
	.sectionentsize	8
	.align		4
        /*0000*/ 	.word	0x00000000
	.align		4
        /*0004*/ 	.word	0xffffffff
	.align		4
        /*0008*/ 	.word	0x00000000
	.align		4
        /*000c*/ 	.word	0xfffffffe
	.align		4
        /*0010*/ 	.word	0x00000000
	.align		4
        /*0014*/ 	.word	0xfffffffd
	.align		4
        /*0018*/ 	.word	0x00000000
	.align		4
        /*001c*/ 	.word	0xfffffffc


//--------------------- .nv.constant4             --------------------------
	.section	.nv.constant4,"a",@progbits
	.align	8
	.align		8
.nv.constant4:
        /*0000*/ 	.dword	_$_str
	.align		8
        /*0008*/ 	.dword	_$_str_$_2


//--------------------- .text.triton_poi_fused__native_batch_norm_legit_no_training_mean_relu_28 --------------------------
	.section	.text.triton_poi_fused__native_batch_norm_legit_no_training_mean_relu_28,"ax",@progbits
	.align	128
        .global         triton_poi_fused__native_batch_norm_legit_no_training_mean_relu_28
        .type           triton_poi_fused__native_batch_norm_legit_no_training_mean_relu_28,@function
        .size           triton_poi_fused__native_batch_norm_legit_no_training_mean_relu_28,(.L_x_1 - triton_poi_fused__native_batch_norm_legit_no_training_mean_relu_28)
        .other          triton_poi_fused__native_batch_norm_legit_no_training_mean_relu_28,@"STO_CUDA_ENTRY STV_DEFAULT"
triton_poi_fused__native_batch_norm_legit_no_training_mean_relu_28:
.text.triton_poi_fused__native_batch_norm_legit_no_training_mean_relu_28:
[----:B------:R-:W-:Y:S01]  /*0000*/  LDC R1, c[0x0][0x28] ;  /* 0x00000a00ff017b82 */ /* 0x000fe20000000800 */
[----:B------:R-:W1:Y:S07]  /*0010*/  S2R R0, SR_TID.X ;  /* 0x0000000000007919 */ /* 0x000e6e0000002100 */
[----:B------:R-:W2:Y:S01]  /*0020*/  LDC.64 R2, c[0x0][0x220] ;  /* 0x00008800ff027b82 */ /* 0x000ea20000000a00 */
[----:B------:R-:W-:Y:S01]  /*0030*/  ULDC.64 UR4, c[0x0][0x208] ;  /* 0x0000820000047ab9 */ /* 0x000fe20000000a00 */
[----:B------:R-:W3:Y:S06]  /*0040*/  S2R R7, SR_CTAID.X ;  /* 0x0000000000077919 */ /* 0x000eec0000002500 */
[----:B------:R-:W4:Y:S08]  /*0050*/  LDC.64 R8, c[0x0][0x228] ;  /* 0x00008a00ff087b82 */ /* 0x000f300000000a00 */
[----:B------:R-:W5:Y:S01]  /*0060*/  LDC.64 R10, c[0x0][0x230] ;  /* 0x00008c00ff0a7b82 */ /* 0x000f620000000a00 */
[----:B-1----:R-:W-:-:S02]  /*0070*/  SHF.L.U32 R0, R0, 0x1, RZ ;  /* 0x0000000100007819 */ /* 0x002fc400000006ff */
[----:B---3--:R-:W-:Y:S02]  /*0080*/  SHF.R.S32.HI R5, RZ, 0x17, R7 ;  /* 0x00000017ff057819 */ /* 0x008fe40000011407 */
[----:B------:R-:W-:Y:S02]  /*0090*/  LOP3.LUT R0, R0, 0xfe, RZ, 0xc0, !PT ;  /* 0x000000fe00007812 */ /* 0x000fe400078ec0ff */
[----:B------:R-:W-:Y:S02]  /*00a0*/  SGXT R5, R5, 0x1 ;  /* 0x000000010505781a */ /* 0x000fe40000000200 */
[----:B------:R-:W-:Y:S02]  /*00b0*/  LEA R0, R7, R0, 0x8 ;  /* 0x0000000007007211 */ /* 0x000fe400078e40ff */
[----:B------:R-:W1:Y:S02]  /*00c0*/  LDC.64 R6, c[0x0][0x218] ;  /* 0x00008600ff067b82 */ /* 0x000e640000000a00 */
[----:B------:R-:W-:-:S04]  /*00d0*/  LEA.HI R5, R5, R0, RZ, 0xb ;  /* 0x0000000005057211 */ /* 0x000fc800078f58ff */
[----:B------:R-:W-:-:S04]  /*00e0*/  LOP3.LUT R5, R5, 0xfffff800, RZ, 0xc0, !PT ;  /* 0xfffff80005057812 */ /* 0x000fc800078ec0ff */
[----:B------:R-:W-:Y:S02]  /*00f0*/  IADD3 R13, R0, -R5, RZ ;  /* 0x80000005000d7210 */ /* 0x000fe40007ffe0ff */
[----:B------:R-:W3:Y:S03]  /*0100*/  LDC.64 R4, c[0x0][0x210] ;  /* 0x00008400ff047b82 */ /* 0x000ee60000000a00 */
[----:B--2---:R-:W-:-:S06]  /*0110*/  IMAD.WIDE R2, R13, 0x4, R2 ;  /* 0x000000040d027825 */ /* 0x004fcc00078e0202 */
[----:B------:R-:W2:Y:S01]  /*0120*/  LDG.E.EL.64 R2, desc[UR4][R2.64] ;  /* 0x0000000402027981 */ /* 0x000ea2000c2e1b00 */
[----:B-1----:R-:W-:-:S04]  /*0130*/  IMAD.WIDE R6, R13, 0x4, R6 ;  /* 0x000000040d067825 */ /* 0x002fc800078e0206 */
[C---:B----4-:R-:W-:Y:S02]  /*0140*/  IMAD.WIDE R8, R13.reuse, 0x4, R8 ;  /* 0x000000040d087825 */ /* 0x050fe400078e0208 */
[----:B------:R-:W4:Y:S02]  /*0150*/  LDG.E.EL.64 R6, desc[UR4][R6.64] ;  /* 0x0000000406067981 */ /* 0x000f24000c2e1b00 */
[----:B-----5:R-:W-:Y:S02]  /*0160*/  IMAD.WIDE R10, R13, 0x4, R10 ;  /* 0x000000040d0a7825 */ /* 0x020fe400078e020a */
[----:B------:R-:W5:Y:S02]  /*0170*/  LDG.E.EL.64 R8, desc[UR4][R8.64] ;  /* 0x0000000408087981 */ /* 0x000f64000c2e1b00 */
[----:B---3--:R-:W-:Y:S02]  /*0180*/  IMAD.WIDE R4, R0, 0x4, R4 ;  /* 0x0000000400047825 */ /* 0x008fe400078e0204 */
[----:B------:R-:W5:Y:S04]  /*0190*/  LDG.E.EL.64 R10, desc[UR4][R10.64] ;  /* 0x000000040a0a7981 */ /* 0x000f68000c2e1b00 */
[----:B------:R-:W4:Y:S01]  /*01a0*/  LDG.E.64 R4, desc[UR4][R4.64] ;  /* 0x0000000404047981 */ /* 0x000f22000c1e1b00 */
[----:B------:R-:W-:Y:S01]  /*01b0*/  HFMA2.MMA R14, -RZ, RZ, 1.625, 0 ;  /* 0x3e800000ff0e7435 */ /* 0x000fe200000001ff */
[----:B--2---:R-:W-:Y:S01]  /*01c0*/  FADD R2, R2, 9.9999997473787516356e-06 ;  /* 0x3727c5ac02027421 */ /* 0x004fe20000000000 */
[----:B------:R-:W-:-:S03]  /*01d0*/  FADD R3, R3, 9.9999997473787516356e-06 ;  /* 0x3727c5ac03037421 */ /* 0x000fc60000000000 */
[----:B------:R-:W1:Y:S08]  /*01e0*/  MUFU.SQRT R12, R2 ;  /* 0x00000002000c7308 */ /* 0x000e700000002000 */
[----:B------:R2:W3:Y:S01]  /*01f0*/  MUFU.SQRT R13, R3 ;  /* 0x00000003000d7308 */ /* 0x0004e20000002000 */
[C---:B-1----:R-:W-:Y:S02]  /*0200*/  FSETP.GT.AND P0, PT, R12.reuse, 8.50705917302346158658e+37, PT ;  /* 0x7e8000000c00780b */ /* 0x042fe40003f04000 */
[----:B------:R-:W-:Y:S01]  /*0210*/  FSETP.GEU.AND P2, PT, R12, 1.175494350822287508e-38, PT ;  /* 0x008000000c00780b */ /* 0x000fe20003f4e000 */
[----:B--2---:R-:W1:Y:S01]  /*0220*/  LDC.64 R2, c[0x0][0x238] ;  /* 0x00008e00ff027b82 */ /* 0x004e620000000a00 */
[----:B---3--:R-:W-:-:S02]  /*0230*/  FSETP.GT.AND P1, PT, R13, 8.50705917302346158658e+37, PT ;  /* 0x7e8000000d00780b */ /* 0x008fc40003f24000 */
[----:B------:R-:W-:-:S07]  /*0240*/  FSETP.GEU.AND P3, PT, R13, 1.175494350822287508e-38, PT ;  /* 0x008000000d00780b */ /* 0x000fce0003f6e000 */
[----:B------:R-:W-:-:S04]  /*0250*/  @P0 FMUL R12, R12, 0.25 ;  /* 0x3e8000000c0c0820 */ /* 0x000fc80000400000 */
[----:B------:R-:W-:Y:S01]  /*0260*/  @!P2 FMUL R12, R12, 16777216 ;  /* 0x4b8000000c0ca820 */ /* 0x000fe20000400000 */
[----:B------:R-:W-:-:S04]  /*0270*/  @P1 FMUL R13, R13, 0.25 ;  /* 0x3e8000000d0d1820 */ /* 0x000fc80000400000 */
[----:B------:R-:W-:Y:S01]  /*0280*/  @!P3 FMUL R13, R13, 16777216 ;  /* 0x4b8000000d0db820 */ /* 0x000fe20000400000 */
[----:B------:R-:W2:Y:S01]  /*0290*/  MUFU.RCP R12, R12 ;  /* 0x0000000c000c7308 */ /* 0x000ea20000001000 */
[----:B------:R-:W-:-:S07]  /*02a0*/  FSEL R15, R14, 1, P0 ;  /* 0x3f8000000e0f7808 */ /* 0x000fce0000000000 */
[----:B------:R-:W3:Y:S01]  /*02b0*/  MUFU.RCP R13, R13 ;  /* 0x0000000d000d7308 */ /* 0x000ee20000001000 */
[----:B------:R-:W-:Y:S01]  /*02c0*/  FSEL R14, R14, 1, P1 ;  /* 0x3f8000000e0e7808 */ /* 0x000fe20000800000 */
[----:B------:R-:W-:-:S04]  /*02d0*/  @!P2 FMUL R15, R15, 16777216 ;  /* 0x4b8000000f0fa820 */ /* 0x000fc80000400000 */
[----:B------:R-:W-:Y:S01]  /*02e0*/  @!P3 FMUL R14, R14, 16777216 ;  /* 0x4b8000000e0eb820 */ /* 0x000fe20000400000 */
[----:B----4-:R-:W-:Y:S01]  /*02f0*/  FADD R5, R5, -R7 ;  /* 0x8000000705057221 */ /* 0x010fe20000000000 */
[----:B------:R-:W-:Y:S01]  /*0300*/  FADD R4, R4, -R6 ;  /* 0x8000000604047221 */ /* 0x000fe20000000000 */
[----:B--2---:R-:W-:Y:S01]  /*0310*/  FMUL R15, R12, R15 ;  /* 0x0000000f0c0f7220 */ /* 0x004fe20000400000 */
[----:B---3--:R-:W-:-:S03]  /*0320*/  FMUL R14, R13, R14 ;  /* 0x0000000e0d0e7220 */ /* 0x008fc60000400000 */
[----:B------:R-:W-:Y:S01]  /*0330*/  FMUL R15, R4, R15 ;  /* 0x0000000f040f7220 */ /* 0x000fe20000400000 */
[----:B------:R-:W-:-:S03]  /*0340*/  FMUL R14, R5, R14 ;  /* 0x0000000e050e7220 */ /* 0x000fc60000400000 */
[----:B-----5:R-:W-:Y:S01]  /*0350*/  FFMA R8, R8, R15, R10 ;  /* 0x0000000f08087223 */ /* 0x020fe2000000000a */
[----:B------:R-:W-:-:S04]  /*0360*/  FFMA R9, R9, R14, R11 ;  /* 0x0000000e09097223 */ /* 0x000fc8000000000b */
[----:B------:R-:W-:Y:S02]  /*0370*/  FSETP.GEU.AND P0, PT, R8, RZ, PT ;  /* 0x000000ff0800720b */ /* 0x000fe40003f0e000 */
[C---:B------:R-:W-:Y:S01]  /*0380*/  FSETP.GEU.AND P1, PT, R9.reuse, RZ, PT ;  /* 0x000000ff0900720b */ /* 0x040fe20003f2e000 */
[----:B-1----:R-:W-:Y:S01]  /*0390*/  IMAD.WIDE R2, R0, 0x4, R2 ;  /* 0x0000000400027825 */ /* 0x002fe200078e0202 */
[----:B------:R-:W-:Y:S02]  /*03a0*/  FSEL R8, R8, RZ, P0 ;  /* 0x000000ff08087208 */ /* 0x000fe40000000000 */
[----:B------:R-:W-:-:S05]  /*03b0*/  FSEL R9, R9, RZ, P1 ;  /* 0x000000ff09097208 */ /* 0x000fca0000800000 */
[----:B------:R-:W-:Y:S01]  /*03c0*/  STG.E.64 desc[UR4][R2.64], R8 ;  /* 0x0000000802007986 */ /* 0x000fe2000c101b04 */
[----:B------:R-:W-:Y:S05]  /*03d0*/  EXIT ;  /* 0x000000000000794d */ /* 0x000fea0003800000 */
.L_x_0:
[----:B------:R-:W-:-:S00]  /*03e0*/  BRA `(.L_x_0) ;  /* 0xfffffffc00fc7947 */ /* 0x000fc0000383ffff */
[----:B------:R-:W-:-:S00]  /*03f0*/  NOP ;  /* 0x0000000000007918 */ /* 0x000fc00000000000 */
        /* <DEDUP_REMOVED lines=8> */
.L_x_1:


//--------------------- .nv.global.init           --------------------------
	.section	.nv.global.init,"aw",@progbits
.nv.global.init:
	.type		_$_str,@object
	.size		_$_str,(_$_str_$_2 - _$_str)
_$_str:
        /*0000*/ 	.byte	0x5f, 0x5f, 0x43, 0x55, 0x44, 0x41, 0x5f, 0x46, 0x54, 0x5a, 0x00
	.type		_$_str_$_2,@object
	.size		_$_str_$_2,(.L_1 - _$_str_$_2)
_$_str_$_2:
        /*000b*/ 	.byte	0x5f, 0x5f, 0x43, 0x55, 0x44, 0x41, 0x5f, 0x50, 0x52, 0x45, 0x43, 0x5f, 0x53, 0x51, 0x52, 0x54
        /*001b*/ 	.byte	0x00
.L_1:


//--------------------- .nv.constant0.triton_poi_fused__native_batch_norm_legit_no_training_mean_relu_28 --------------------------
	.section	.nv.constant0.triton_poi_fused__native_batch_norm_legit_no_training_mean_relu_28,"a",@progbits
	.sectionflags	@""
	.align	4
.nv.constant0.triton_poi_fused__native_batch_norm_legit_no_training_mean_relu_28:
	.zero		580
